//
// Generated by NVIDIA NVVM Compiler
//
// Compiler Build ID: CL-36424714
// Cuda compilation tools, release 13.0, V13.0.88
// Based on NVVM 20.0.0
//

.version 9.0
.target sm_100
.address_size 64

	// .globl	_Z9addKernelPiS_S_
.extern .func  (.param .b32 func_retval0) vprintf
(
	.param .b64 vprintf_param_0,
	.param .b64 vprintf_param_1
)
;
.global .align 1 .b8 $str[11] = {37, 100, 44, 37, 100, 44, 37, 100, 13, 10};

.visible .entry _Z9addKernelPiS_S_(
	.param .u64 .ptr .align 1 _Z9addKernelPiS_S__param_0,
	.param .u64 .ptr .align 1 _Z9addKernelPiS_S__param_1,
	.param .u64 .ptr .align 1 _Z9addKernelPiS_S__param_2
)
{
	.local .align 8 .b8 	__local_depot0[16];
	.reg .b64 	%SP;
	.reg .b64 	%SPL;
	.reg .b32 	%r<9>;
	.reg .b64 	%rd<15>;

	mov.u64 	%SPL, __local_depot0;
	cvta.local.u64 	%SP, %SPL;
	ld.param.u64 	%rd1, [_Z9addKernelPiS_S__param_0];
	ld.param.u64 	%rd2, [_Z9addKernelPiS_S__param_1];
	ld.param.u64 	%rd3, [_Z9addKernelPiS_S__param_2];
	cvta.to.global.u64 	%rd4, %rd3;
	cvta.to.global.u64 	%rd5, %rd2;
	cvta.to.global.u64 	%rd6, %rd1;
	add.u64 	%rd7, %SP, 0;
	add.u64 	%rd8, %SPL, 0;
	mov.u32 	%r1, %tid.x;
	mul.wide.u32 	%rd9, %r1, 4;
	add.s64 	%rd10, %rd6, %rd9;
	ld.global.u32 	%r2, [%rd10];
	add.s64 	%rd11, %rd5, %rd9;
	ld.global.u32 	%r3, [%rd11];
	add.s32 	%r4, %r3, %r2;
	add.s64 	%rd12, %rd4, %rd9;
	st.global.u32 	[%rd12], %r4;
	ld.global.u32 	%r5, [%rd10];
	ld.global.u32 	%r6, [%rd11];
	st.local.v2.u32 	[%rd8], {%r5, %r6};
	st.local.u32 	[%rd8+8], %r4;
	mov.u64 	%rd13, $str;
	cvta.global.u64 	%rd14, %rd13;
	{ // callseq 0, 0
	.param .b64 param0;
	st.param.b64 	[param0], %rd14;
	.param .b64 param1;
	st.param.b64 	[param1], %rd7;
	.param .b32 retval0;
	call.uni (retval0), 
	vprintf, 
	(
	param0, 
	param1
	);
	ld.param.b32 	%r7, [retval0];
	} // callseq 0
	ret;

}


// ===== COMPILED SASS (sm_100) =====

	.target	sm_100

	.elftype	@"ET_EXEC"


//--------------------- .note.nv.tkinfo           --------------------------
	.section	.note.nv.tkinfo,"",@"SHT_NOTE"
	.sectionflags	@"SHF_NOTE_NV_TKINFO"
	.tkinfo
        /*0018*/ 	.word	0x00000002
        /*0030*/ 	.string	""
        /*0030*/ 	.string	"ptxas"
        /*0030*/ 	.string	"Cuda compilation tools, release 13.0, V13.0.88"
        /*0030*/ 	.string	"Build cuda_13.0.r13.0/compiler.36424714_0"
        /*0030*/ 	.string	"-arch sm_100 -m 64 "



//--------------------- .note.nv.cuinfo           --------------------------
	.section	.note.nv.cuinfo,"",@"SHT_NOTE"
	.sectionflags	@"SHF_NOTE_NV_CUINFO"
        /*0018*/ 	.short	0x0002
        /*001a*/ 	.short	0x0064
        /*001c*/ 	.short	0x0082
	.zero		2


//--------------------- .nv.info                  --------------------------
	.section	.nv.info,"",@"SHT_CUDA_INFO"
	.align	4


	//----- nvinfo : EIATTR_REGCOUNT
	.align		4
        /*0000*/ 	.byte	0x04, 0x2f
        /*0002*/ 	.short	(.L_2 - .L_1)
	.align		4
.L_1:
        /*0004*/ 	.word	index@(_Z9addKernelPiS_S_)
        /*0008*/ 	.word	0x00000018


	//----- nvinfo : EIATTR_FRAME_SIZE
	.align		4
.L_2:
        /*000c*/ 	.byte	0x04, 0x11
        /*000e*/ 	.short	(.L_4 - .L_3)
	.align		4
.L_3:
        /*0010*/ 	.word	index@(_Z9addKernelPiS_S_)
        /*0014*/ 	.word	0x00000010


	//----- nvinfo : EIATTR_MIN_STACK_SIZE
	.align		4
.L_4:
        /*0018*/ 	.byte	0x04, 0x12
        /*001a*/ 	.short	(.L_6 - .L_5)
	.align		4
.L_5:
        /*001c*/ 	.word	index@(_Z9addKernelPiS_S_)
        /*0020*/ 	.word	0x00000010
.L_6:


//--------------------- .nv.compat                --------------------------
	.section	.nv.compat,"",@"SHT_CUDA_COMPAT_INFO"
	.align	4
        /*0000*/ 	.byte	0x02, 0x09, 0x00, 0x00, 0x02, 0x02, 0x01, 0x00, 0x02, 0x05, 0x05, 0x00, 0x03, 0x07, 0x01, 0x01
        /*0010*/ 	.byte	0x02, 0x03, 0x00, 0x00, 0x02, 0x06, 0x01, 0x00, 0x04, 0x0b, 0x08, 0x00, 0x09, 0x00, 0x00, 0x00
        /*0020*/ 	.byte	0x00, 0x00, 0x00, 0x00


//--------------------- .nv.info._Z9addKernelPiS_S_ --------------------------
	.section	.nv.info._Z9addKernelPiS_S_,"",@"SHT_CUDA_INFO"
	.sectionflags	@""
	.align	4


	//----- nvinfo : EIATTR_CUDA_API_VERSION
	.align		4
        /*0000*/ 	.byte	0x04, 0x37
        /*0002*/ 	.short	(.L_8 - .L_7)
.L_7:
        /*0004*/ 	.word	0x00000082


	//----- nvinfo : EIATTR_KPARAM_INFO
	.align		4
.L_8:
        /*0008*/ 	.byte	0x04, 0x17
        /*000a*/ 	.short	(.L_10 - .L_9)
.L_9:
        /*000c*/ 	.word	0x00000000
        /*0010*/ 	.short	0x0002
        /*0012*/ 	.short	0x0010
        /*0014*/ 	.byte	0x00, 0xf5, 0x21, 0x00


	//----- nvinfo : EIATTR_KPARAM_INFO
	.align		4
.L_10:
        /*0018*/ 	.byte	0x04, 0x17
        /*001a*/ 	.short	(.L_12 - .L_11)
.L_11:
        /*001c*/ 	.word	0x00000000
        /*0020*/ 	.short	0x0001
        /*0022*/ 	.short	0x0008
        /*0024*/ 	.byte	0x00, 0xf5, 0x21, 0x00


	//----- nvinfo : EIATTR_KPARAM_INFO
	.align		4
.L_12:
        /*0028*/ 	.byte	0x04, 0x17
        /*002a*/ 	.short	(.L_14 - .L_13)
.L_13:
        /*002c*/ 	.word	0x00000000
        /*0030*/ 	.short	0x0000
        /*0032*/ 	.short	0x0000
        /*0034*/ 	.byte	0x00, 0xf5, 0x21, 0x00


	//----- nvinfo : EIATTR_SPARSE_MMA_MASK
	.align		4
.L_14:
        /*0038*/ 	.byte	0x03, 0x50
        /*003a*/ 	.short	0x0000


	//----- nvinfo : EIATTR_MAXREG_COUNT
	.align		4
        /*003c*/ 	.byte	0x03, 0x1b
        /*003e*/ 	.short	0x00ff


	//----- nvinfo : EIATTR_EXTERNS
	.align		4
        /*0040*/ 	.byte	0x04, 0x0f
        /*0042*/ 	.short	(.L_16 - .L_15)


	//   ....[0]....
	.align		4
.L_15:
        /*0044*/ 	.word	index@(vprintf)


	//----- nvinfo : EIATTR_MERCURY_ISA_VERSION
	.align		4
.L_16:
        /*0048*/ 	.byte	0x03, 0x5f
        /*004a*/ 	.short	0x0101


	//----- nvinfo : EIATTR_VRC_CTA_INIT_COUNT
	.align		4
        /*004c*/ 	.byte	0x02, 0x4a
	.zero		1
	.zero		1


	//----- nvinfo : EIATTR_SYSCALL_OFFSETS
	.align		4
        /*0050*/ 	.byte	0x04, 0x46
        /*0052*/ 	.short	(.L_18 - .L_17)


	//   ....[0]....
.L_17:
        /*0054*/ 	.word	0x000001c0


	//----- nvinfo : EIATTR_EXIT_INSTR_OFFSETS
	.align		4
.L_18:
        /*0058*/ 	.byte	0x04, 0x1c
        /*005a*/ 	.short	(.L_20 - .L_19)


	//   ....[0]....
.L_19:
        /*005c*/ 	.word	0x000001d0


	//----- nvinfo : EIATTR_CBANK_PARAM_SIZE
	.align		4
.L_20:
        /*0060*/ 	.byte	0x03, 0x19
        /*0062*/ 	.short	0x0018


	//----- nvinfo : EIATTR_PARAM_CBANK
	.align		4
        /*0064*/ 	.byte	0x04, 0x0a
        /*0066*/ 	.short	(.L_22 - .L_21)
	.align		4
.L_21:
        /*0068*/ 	.word	index@(.nv.constant0._Z9addKernelPiS_S_)
        /*006c*/ 	.short	0x0380
        /*006e*/ 	.short	0x0018


	//----- nvinfo : EIATTR_SW_WAR
	.align		4
.L_22:
        /*0070*/ 	.byte	0x04, 0x36
        /*0072*/ 	.short	(.L_24 - .L_23)
.L_23:
        /*0074*/ 	.word	0x00000008
.L_24:


//--------------------- .nv.callgraph             --------------------------
	.section	.nv.callgraph,"",@"SHT_CUDA_CALLGRAPH"
	.align	4
	.sectionentsize	8
	.align		4
        /*0000*/ 	.word	0x00000000
	.align		4
        /*0004*/ 	.word	0xffffffff
	.align		4
        /*0008*/ 	.word	index@(_Z9addKernelPiS_S_)
	.align		4
        /*000c*/ 	.word	index@(vprintf)
	.align		4
        /*0010*/ 	.word	0x00000000
	.align		4
        /*0014*/ 	.word	0xfffffffe
	.align		4
        /*0018*/ 	.word	0x00000000
	.align		4
        /*001c*/ 	.word	0xfffffffd
	.align		4
        /*0020*/ 	.word	0x00000000
	.align		4
        /*0024*/ 	.word	0xfffffffc


//--------------------- .nv.constant4             --------------------------
	.section	.nv.constant4,"a",@progbits
	.align	8
	.align		8
.nv.constant4:
        /*0000*/ 	.dword	vprintf
	.align		8
        /*0008*/ 	.dword	$str


//--------------------- .text._Z9addKernelPiS_S_  --------------------------
	.section	.text._Z9addKernelPiS_S_,"ax",@progbits
	.align	128
        .global         _Z9addKernelPiS_S_
        .type           _Z9addKernelPiS_S_,@function
        .size           _Z9addKernelPiS_S_,(.L_x_2 - _Z9addKernelPiS_S_)
        .other          _Z9addKernelPiS_S_,@"STO_CUDA_ENTRY STV_DEFAULT"
_Z9addKernelPiS_S_:
.text._Z9addKernelPiS_S_:
[----:B------:R-:W0:Y:S01]  /*0000*/  LDC R1, c[0x0][0x37c] ;  /* 0x0000df00ff017b82 */ /* 0x000e220000000800 */
[----:B------:R-:W1:Y:S07]  /*0010*/  S2R R11, SR_TID.X ;  /* 0x00000000000b7919 */ /* 0x000e6e0000002100 */
[----:B------:R-:W1:Y:S01]  /*0020*/  LDC.64 R2, c[0x0][0x380] ;  /* 0x0000e000ff027b82 */ /* 0x000e620000000a00 */
[----:B------:R-:W2:Y:S01]  /*0030*/  LDCU.64 UR4, c[0x0][0x358] ;  /* 0x00006b00ff0477ac */ /* 0x000ea20008000a00 */
[----:B0-----:R-:W-:Y:S01]  /*0040*/  IADD3 R1, PT, PT, R1, -0x10, RZ ;  /* 0xfffffff001017810 */ /* 0x001fe20007ffe0ff */
[----:B------:R-:W0:Y:S05]  /*0050*/  LDCU.64 UR6, c[0x4][0x8] ;  /* 0x01000100ff0677ac */ /* 0x000e2a0008000a00 */
[----:B------:R-:W3:Y:S08]  /*0060*/  LDC.64 R8, c[0x0][0x388] ;  /* 0x0000e200ff087b82 */ /* 0x000ef00000000a00 */
[----:B------:R-:W4:Y:S01]  /*0070*/  LDC.64 R4, c[0x0][0x390] ;  /* 0x0000e400ff047b82 */ /* 0x000f220000000a00 */
[----:B-1----:R-:W-:-:S04]  /*0080*/  IMAD.WIDE.U32 R2, R11, 0x4, R2 ;  /* 0x000000040b027825 */ /* 0x002fc800078e0002 */
[C---:B---3--:R-:W-:Y:S01]  /*0090*/  IMAD.WIDE.U32 R8, R11.reuse, 0x4, R8 ;  /* 0x000000040b087825 */ /* 0x048fe200078e0008 */
[----:B--2---:R-:W2:Y:S04]  /*00a0*/  LDG.E R0, desc[UR4][R2.64] ;  /* 0x0000000402007981 */ /* 0x004ea8000c1e1900 */
[----:B------:R-:W2:Y:S01]  /*00b0*/  LDG.E R7, desc[UR4][R8.64] ;  /* 0x0000000408077981 */ /* 0x000ea2000c1e1900 */
[----:B----4-:R-:W-:Y:S01]  /*00c0*/  IMAD.WIDE.U32 R4, R11, 0x4, R4 ;  /* 0x000000040b047825 */ /* 0x010fe200078e0004 */
[----:B--2---:R-:W-:-:S05]  /*00d0*/  IADD3 R0, PT, PT, R0, R7, RZ ;  /* 0x0000000700007210 */ /* 0x004fca0007ffe0ff */
[----:B------:R0:W-:Y:S04]  /*00e0*/  STG.E desc[UR4][R4.64], R0 ;  /* 0x0000000004007986 */ /* 0x0001e8000c101904 */
[----:B------:R-:W2:Y:S04]  /*00f0*/  LDG.E R10, desc[UR4][R2.64] ;  /* 0x00000004020a7981 */ /* 0x000ea8000c1e1900 */
[----:B------:R-:W2:Y:S01]  /*0100*/  LDG.E R11, desc[UR4][R8.64] ;  /* 0x00000004080b7981 */ /* 0x000ea2000c1e1900 */
[----:B------:R-:W-:Y:S01]  /*0110*/  MOV R12, 0x0 ;  /* 0x00000000000c7802 */ /* 0x000fe20000000f00 */
[----:B------:R-:W1:Y:S02]  /*0120*/  LDCU UR4, c[0x0][0x2f8] ;  /* 0x00005f00ff0477ac */ /* 0x000e640008000800 */
[----:B------:R3:W-:Y:S01]  /*0130*/  STL [R1+0x8], R0 ;  /* 0x0000080001007387 */ /* 0x0007e20000100800 */
[----:B0-----:R-:W-:Y:S01]  /*0140*/  IMAD.U32 R4, RZ, RZ, UR6 ;  /* 0x00000006ff047e24 */ /* 0x001fe2000f8e00ff */
[----:B------:R-:W0:Y:S01]  /*0150*/  LDCU UR5, c[0x0][0x2fc] ;  /* 0x00005f80ff0577ac */ /* 0x000e220008000800 */
[----:B------:R-:W4:Y:S01]  /*0160*/  LDC.64 R12, c[0x4][R12] ;  /* 0x010000000c0c7b82 */ /* 0x000f220000000a00 */
[----:B------:R-:W-:-:S02]  /*0170*/  MOV R5, UR7 ;  /* 0x0000000700057c02 */ /* 0x000fc40008000f00 */
[----:B-1----:R-:W-:-:S05]  /*0180*/  IADD3 R6, P0, PT, R1, UR4, RZ ;  /* 0x0000000401067c10 */ /* 0x002fca000ff1e0ff */
[----:B0-----:R-:W-:Y:S01]  /*0190*/  IMAD.X R7, RZ, RZ, UR5, P0 ;  /* 0x00000005ff077e24 */ /* 0x001fe200080e06ff */
[----:B--2-4-:R3:W-:Y:S07]  /*01a0*/  STL.64 [R1], R10 ;  /* 0x0000000a01007387 */ /* 0x0147ee0000100a00 */
[----:B------:R-:W-:-:S07]  /*01b0*/  LEPC R20, `(.L_x_0) ;  /* 0x000000001014794e */ /* 0x000fce0000000000 */
[----:B---3--:R-:W-:Y:S05]  /*01c0*/  CALL.ABS.NOINC R12 ;  /* 0x000000000c007343 */ /* 0x008fea0003c00000 */
.L_x_0:
[----:B------:R-:W-:Y:S05]  /*01d0*/  EXIT ;  /* 0x000000000000794d */ /* 0x000fea0003800000 */
.L_x_1:
[----:B------:R-:W-:-:S00]  /*01e0*/  BRA `(.L_x_1) ;  /* 0xfffffffc00fc7947 */ /* 0x000fc0000383ffff */
[----:B------:R-:W-:-:S00]  /*01f0*/  NOP ;  /* 0x0000000000007918 */ /* 0x000fc00000000000 */
        /* <DEDUP_REMOVED lines=8> */
.L_x_2:


//--------------------- .nv.global.init           --------------------------
	.section	.nv.global.init,"aw",@progbits
.nv.global.init:
	.type		$str,@object
	.size		$str,(.L_0 - $str)
$str:
        /*0000*/ 	.byte	0x25, 0x64, 0x2c, 0x25, 0x64, 0x2c, 0x25, 0x64, 0x0d, 0x0a, 0x00
.L_0:


//--------------------- .nv.shared.reserved.0     --------------------------
	.section	.nv.shared.reserved.0,"aw",@nobits
	.weak		__nv_reservedSMEM_offset_0_alias
	.size		__nv_reservedSMEM_offset_0_alias, 0, 64
	.other		__nv_reservedSMEM_offset_0_alias,@"STO_CUDA_RESERVED_SHARED STV_DEFAULT"
__nv_reservedSMEM_offset_0_alias:
	.zero		0
	.zero		64


//--------------------- .nv.constant0._Z9addKernelPiS_S_ --------------------------
	.section	.nv.constant0._Z9addKernelPiS_S_,"a",@progbits
	.sectionflags	@""
	.align	4
.nv.constant0._Z9addKernelPiS_S_:
	.zero		920


//--------------------- SYMBOLS --------------------------

	.type		.nv.reservedSmem.offset0,@object
	.size		.nv.reservedSmem.offset0,0x4
	.type		vprintf,@function
